//
// Generated by NVIDIA NVVM Compiler
//
// Compiler Build ID: CL-36424714
// Cuda compilation tools, release 13.0, V13.0.88
// Based on NVVM 20.0.0
//

.version 9.0
.target sm_100
.address_size 64

	// .globl	_Z14preencher_itemPii

.visible .entry _Z14preencher_itemPii(
	.param .u64 .ptr .align 1 _Z14preencher_itemPii_param_0,
	.param .u32 _Z14preencher_itemPii_param_1
)
{
	.reg .b32 	%r<8>;
	.reg .b64 	%rd<5>;

	ld.param.u64 	%rd1, [_Z14preencher_itemPii_param_0];
	ld.param.u32 	%r1, [_Z14preencher_itemPii_param_1];
	cvta.to.global.u64 	%rd2, %rd1;
	mov.u32 	%r2, %ctaid.x;
	shl.b32 	%r3, %r2, 10;
	mov.u32 	%r4, %tid.x;
	or.b32  	%r5, %r3, %r4;
	add.s32 	%r6, %r5, %r1;
	mul.wide.u32 	%rd3, %r6, 4;
	add.s64 	%rd4, %rd2, %rd3;
	mov.b32 	%r7, 1;
	st.global.u32 	[%rd4], %r7;
	ret;

}
	// .globl	_Z7penteariPi
.visible .entry _Z7penteariPi(
	.param .u32 _Z7penteariPi_param_0,
	.param .u64 .ptr .align 1 _Z7penteariPi_param_1
)
{
	.reg .b32 	%r<16>;
	.reg .b64 	%rd<5>;

	ld.param.u32 	%r1, [_Z7penteariPi_param_0];
	ld.param.u64 	%rd1, [_Z7penteariPi_param_1];
	cvta.to.global.u64 	%rd2, %rd1;
	mov.u32 	%r2, %ctaid.x;
	mov.u32 	%r3, %tid.x;
	shl.b32 	%r4, %r2, 11;
	shl.b32 	%r5, %r3, 1;
	or.b32  	%r6, %r4, %r5;
	add.s32 	%r7, %r6, %r1;
	sub.s32 	%r8, 2999999, %r7;
	mul.wide.s32 	%rd3, %r8, 4;
	add.s64 	%rd4, %rd2, %rd3;
	ld.global.u32 	%r9, [%rd4];
	ld.global.u32 	%r10, [%rd4+4];
	sub.s32 	%r11, 3000002, %r7;
	div.s32 	%r12, %r10, %r11;
	mad.lo.s32 	%r13, %r9, 10, %r12;
	st.global.u32 	[%rd4], %r13;
	mul.lo.s32 	%r14, %r12, %r11;
	sub.s32 	%r15, %r10, %r14;
	st.global.u32 	[%rd4+4], %r15;
	ret;

}


// ===== COMPILED SASS (sm_100) =====

	.target	sm_100

	.elftype	@"ET_EXEC"


//--------------------- .note.nv.tkinfo           --------------------------
	.section	.note.nv.tkinfo,"",@"SHT_NOTE"
	.sectionflags	@"SHF_NOTE_NV_TKINFO"
	.tkinfo
        /*0018*/ 	.word	0x00000002
        /*0030*/ 	.string	""
        /*0030*/ 	.string	"ptxas"
        /*0030*/ 	.string	"Cuda compilation tools, release 13.0, V13.0.88"
        /*0030*/ 	.string	"Build cuda_13.0.r13.0/compiler.36424714_0"
        /*0030*/ 	.string	"-arch sm_100 -m 64 "



//--------------------- .note.nv.cuinfo           --------------------------
	.section	.note.nv.cuinfo,"",@"SHT_NOTE"
	.sectionflags	@"SHF_NOTE_NV_CUINFO"
        /*0018*/ 	.short	0x0002
        /*001a*/ 	.short	0x0064
        /*001c*/ 	.short	0x0082
	.zero		2


//--------------------- .nv.info                  --------------------------
	.section	.nv.info,"",@"SHT_CUDA_INFO"
	.align	4


	//----- nvinfo : EIATTR_REGCOUNT
	.align		4
        /*0000*/ 	.byte	0x04, 0x2f
        /*0002*/ 	.short	(.L_1 - .L_0)
	.align		4
.L_0:
        /*0004*/ 	.word	index@(_Z14preencher_itemPii)
        /*0008*/ 	.word	0x0000000a


	//----- nvinfo : EIATTR_FRAME_SIZE
	.align		4
.L_1:
        /*000c*/ 	.byte	0x04, 0x11
        /*000e*/ 	.short	(.L_3 - .L_2)
	.align		4
.L_2:
        /*0010*/ 	.word	index@(_Z14preencher_itemPii)
        /*0014*/ 	.word	0x00000000


	//----- nvinfo : EIATTR_REGCOUNT
	.align		4
.L_3:
        /*0018*/ 	.byte	0x04, 0x2f
        /*001a*/ 	.short	(.L_5 - .L_4)
	.align		4
.L_4:
        /*001c*/ 	.word	index@(_Z7penteariPi)
        /*0020*/ 	.word	0x0000000e


	//----- nvinfo : EIATTR_FRAME_SIZE
	.align		4
.L_5:
        /*0024*/ 	.byte	0x04, 0x11
        /*0026*/ 	.short	(.L_7 - .L_6)
	.align		4
.L_6:
        /*0028*/ 	.word	index@(_Z7penteariPi)
        /*002c*/ 	.word	0x00000000


	//----- nvinfo : EIATTR_MIN_STACK_SIZE
	.align		4
.L_7:
        /*0030*/ 	.byte	0x04, 0x12
        /*0032*/ 	.short	(.L_9 - .L_8)
	.align		4
.L_8:
        /*0034*/ 	.word	index@(_Z7penteariPi)
        /*0038*/ 	.word	0x00000000


	//----- nvinfo : EIATTR_MIN_STACK_SIZE
	.align		4
.L_9:
        /*003c*/ 	.byte	0x04, 0x12
        /*003e*/ 	.short	(.L_11 - .L_10)
	.align		4
.L_10:
        /*0040*/ 	.word	index@(_Z14preencher_itemPii)
        /*0044*/ 	.word	0x00000000
.L_11:


//--------------------- .nv.compat                --------------------------
	.section	.nv.compat,"",@"SHT_CUDA_COMPAT_INFO"
	.align	4
        /*0000*/ 	.byte	0x02, 0x09, 0x00, 0x00, 0x02, 0x02, 0x01, 0x00, 0x02, 0x05, 0x05, 0x00, 0x03, 0x07, 0x01, 0x01
        /*0010*/ 	.byte	0x02, 0x03, 0x00, 0x00, 0x02, 0x06, 0x01, 0x00, 0x04, 0x0b, 0x08, 0x00, 0x09, 0x00, 0x00, 0x00
        /*0020*/ 	.byte	0x00, 0x00, 0x00, 0x00


//--------------------- .nv.info._Z7penteariPi    --------------------------
	.section	.nv.info._Z7penteariPi,"",@"SHT_CUDA_INFO"
	.sectionflags	@""
	.align	4


	//----- nvinfo : EIATTR_CUDA_API_VERSION
	.align		4
        /*0000*/ 	.byte	0x04, 0x37
        /*0002*/ 	.short	(.L_13 - .L_12)
.L_12:
        /*0004*/ 	.word	0x00000082


	//----- nvinfo : EIATTR_KPARAM_INFO
	.align		4
.L_13:
        /*0008*/ 	.byte	0x04, 0x17
        /*000a*/ 	.short	(.L_15 - .L_14)
.L_14:
        /*000c*/ 	.word	0x00000000
        /*0010*/ 	.short	0x0001
        /*0012*/ 	.short	0x0008
        /*0014*/ 	.byte	0x00, 0xf5, 0x21, 0x00


	//----- nvinfo : EIATTR_KPARAM_INFO
	.align		4
.L_15:
        /*0018*/ 	.byte	0x04, 0x17
        /*001a*/ 	.short	(.L_17 - .L_16)
.L_16:
        /*001c*/ 	.word	0x00000000
        /*0020*/ 	.short	0x0000
        /*0022*/ 	.short	0x0000
        /*0024*/ 	.byte	0x00, 0xf0, 0x11, 0x00


	//----- nvinfo : EIATTR_SPARSE_MMA_MASK
	.align		4
.L_17:
        /*0028*/ 	.byte	0x03, 0x50
        /*002a*/ 	.short	0x0000


	//----- nvinfo : EIATTR_MAXREG_COUNT
	.align		4
        /*002c*/ 	.byte	0x03, 0x1b
        /*002e*/ 	.short	0x00ff


	//----- nvinfo : EIATTR_MERCURY_ISA_VERSION
	.align		4
        /*0030*/ 	.byte	0x03, 0x5f
        /*0032*/ 	.short	0x0101


	//----- nvinfo : EIATTR_VRC_CTA_INIT_COUNT
	.align		4
        /*0034*/ 	.byte	0x02, 0x4a
	.zero		1
	.zero		1


	//----- nvinfo : EIATTR_EXIT_INSTR_OFFSETS
	.align		4
        /*0038*/ 	.byte	0x04, 0x1c
        /*003a*/ 	.short	(.L_19 - .L_18)


	//   ....[0]....
.L_18:
        /*003c*/ 	.word	0x000002c0


	//----- nvinfo : EIATTR_CBANK_PARAM_SIZE
	.align		4
.L_19:
        /*0040*/ 	.byte	0x03, 0x19
        /*0042*/ 	.short	0x0010


	//----- nvinfo : EIATTR_PARAM_CBANK
	.align		4
        /*0044*/ 	.byte	0x04, 0x0a
        /*0046*/ 	.short	(.L_21 - .L_20)
	.align		4
.L_20:
        /*0048*/ 	.word	index@(.nv.constant0._Z7penteariPi)
        /*004c*/ 	.short	0x0380
        /*004e*/ 	.short	0x0010


	//----- nvinfo : EIATTR_SW_WAR
	.align		4
.L_21:
        /*0050*/ 	.byte	0x04, 0x36
        /*0052*/ 	.short	(.L_23 - .L_22)
.L_22:
        /*0054*/ 	.word	0x00000008
.L_23:


//--------------------- .nv.info._Z14preencher_itemPii --------------------------
	.section	.nv.info._Z14preencher_itemPii,"",@"SHT_CUDA_INFO"
	.sectionflags	@""
	.align	4


	//----- nvinfo : EIATTR_CUDA_API_VERSION
	.align		4
        /*0000*/ 	.byte	0x04, 0x37
        /*0002*/ 	.short	(.L_25 - .L_24)
.L_24:
        /*0004*/ 	.word	0x00000082


	//----- nvinfo : EIATTR_KPARAM_INFO
	.align		4
.L_25:
        /*0008*/ 	.byte	0x04, 0x17
        /*000a*/ 	.short	(.L_27 - .L_26)
.L_26:
        /*000c*/ 	.word	0x00000000
        /*0010*/ 	.short	0x0001
        /*0012*/ 	.short	0x0008
        /*0014*/ 	.byte	0x00, 0xf0, 0x11, 0x00


	//----- nvinfo : EIATTR_KPARAM_INFO
	.align		4
.L_27:
        /*0018*/ 	.byte	0x04, 0x17
        /*001a*/ 	.short	(.L_29 - .L_28)
.L_28:
        /*001c*/ 	.word	0x00000000
        /*0020*/ 	.short	0x0000
        /*0022*/ 	.short	0x0000
        /*0024*/ 	.byte	0x00, 0xf5, 0x21, 0x00


	//----- nvinfo : EIATTR_SPARSE_MMA_MASK
	.align		4
.L_29:
        /*0028*/ 	.byte	0x03, 0x50
        /*002a*/ 	.short	0x0000


	//----- nvinfo : EIATTR_MAXREG_COUNT
	.align		4
        /*002c*/ 	.byte	0x03, 0x1b
        /*002e*/ 	.short	0x00ff


	//----- nvinfo : EIATTR_MERCURY_ISA_VERSION
	.align		4
        /*0030*/ 	.byte	0x03, 0x5f
        /*0032*/ 	.short	0x0101


	//----- nvinfo : EIATTR_VRC_CTA_INIT_COUNT
	.align		4
        /*0034*/ 	.byte	0x02, 0x4a
	.zero		1
	.zero		1


	//----- nvinfo : EIATTR_EXIT_INSTR_OFFSETS
	.align		4
        /*0038*/ 	.byte	0x04, 0x1c
        /*003a*/ 	.short	(.L_31 - .L_30)


	//   ....[0]....
.L_30:
        /*003c*/ 	.word	0x000000c0


	//----- nvinfo : EIATTR_CBANK_PARAM_SIZE
	.align		4
.L_31:
        /*0040*/ 	.byte	0x03, 0x19
        /*0042*/ 	.short	0x000c


	//----- nvinfo : EIATTR_PARAM_CBANK
	.align		4
        /*0044*/ 	.byte	0x04, 0x0a
        /*0046*/ 	.short	(.L_33 - .L_32)
	.align		4
.L_32:
        /*0048*/ 	.word	index@(.nv.constant0._Z14preencher_itemPii)
        /*004c*/ 	.short	0x0380
        /*004e*/ 	.short	0x000c


	//----- nvinfo : EIATTR_SW_WAR
	.align		4
.L_33:
        /*0050*/ 	.byte	0x04, 0x36
        /*0052*/ 	.short	(.L_35 - .L_34)
.L_34:
        /*0054*/ 	.word	0x00000008
.L_35:


//--------------------- .nv.callgraph             --------------------------
	.section	.nv.callgraph,"",@"SHT_CUDA_CALLGRAPH"
	.align	4
	.sectionentsize	8
	.align		4
        /*0000*/ 	.word	0x00000000
	.align		4
        /*0004*/ 	.word	0xffffffff
	.align		4
        /*0008*/ 	.word	0x00000000
	.align		4
        /*000c*/ 	.word	0xfffffffe
	.align		4
        /*0010*/ 	.word	0x00000000
	.align		4
        /*0014*/ 	.word	0xfffffffd
	.align		4
        /*0018*/ 	.word	0x00000000
	.align		4
        /*001c*/ 	.word	0xfffffffc


//--------------------- .text._Z7penteariPi       --------------------------
	.section	.text._Z7penteariPi,"ax",@progbits
	.align	128
        .global         _Z7penteariPi
        .type           _Z7penteariPi,@function
        .size           _Z7penteariPi,(.L_x_2 - _Z7penteariPi)
        .other          _Z7penteariPi,@"STO_CUDA_ENTRY STV_DEFAULT"
_Z7penteariPi:
.text._Z7penteariPi:
[----:B------:R-:W-:Y:S01]  /*0000*/  LDC R1, c[0x0][0x37c] ;  /* 0x0000df00ff017b82 */ /* 0x000fe20000000800 */
[----:B------:R-:W0:Y:S07]  /*0010*/  S2R R0, SR_TID.X ;  /* 0x0000000000007919 */ /* 0x000e2e0000002100 */
[----:B------:R-:W1:Y:S01]  /*0020*/  S2UR UR4, SR_CTAID.X ;  /* 0x00000000000479c3 */ /* 0x000e620000002500 */
[----:B------:R-:W2:Y:S01]  /*0030*/  LDCU UR5, c[0x0][0x380] ;  /* 0x00007000ff0577ac */ /* 0x000ea20008000800 */
[----:B------:R-:W3:Y:S06]  /*0040*/  LDCU.64 UR6, c[0x0][0x358] ;  /* 0x00006b00ff0677ac */ /* 0x000eec0008000a00 */
[----:B------:R-:W4:Y:S01]  /*0050*/  LDC.64 R2, c[0x0][0x388] ;  /* 0x0000e200ff027b82 */ /* 0x000f220000000a00 */
[----:B-1----:R-:W-:Y:S01]  /*0060*/  USHF.L.U32 UR4, UR4, 0xb, URZ ;  /* 0x0000000b04047899 */ /* 0x002fe200080006ff */
[----:B0-----:R-:W-:-:S05]  /*0070*/  IMAD.SHL.U32 R0, R0, 0x2, RZ ;  /* 0x0000000200007824 */ /* 0x001fca00078e00ff */
[----:B------:R-:W-:-:S05]  /*0080*/  LOP3.LUT R0, R0, UR4, RZ, 0xfc, !PT ;  /* 0x0000000400007c12 */ /* 0x000fca000f8efcff */
[----:B--2---:R-:W-:-:S05]  /*0090*/  VIADD R0, R0, UR5 ;  /* 0x0000000500007c36 */ /* 0x004fca0008000000 */
[----:B------:R-:W-:-:S05]  /*00a0*/  IADD3 R5, PT, PT, -R0, 0x2dc6bf, RZ ;  /* 0x002dc6bf00057810 */ /* 0x000fca0007ffe1ff */
[----:B----4-:R-:W-:-:S05]  /*00b0*/  IMAD.WIDE R2, R5, 0x4, R2 ;  /* 0x0000000405027825 */ /* 0x010fca00078e0202 */
[----:B---3--:R-:W2:Y:S04]  /*00c0*/  LDG.E R7, desc[UR6][R2.64+0x4] ;  /* 0x0000040602077981 */ /* 0x008ea8000c1e1900 */
[----:B------:R-:W3:Y:S01]  /*00d0*/  LDG.E R6, desc[UR6][R2.64] ;  /* 0x0000000602067981 */ /* 0x000ee2000c1e1900 */
[----:B------:R-:W-:-:S04]  /*00e0*/  IADD3 R0, PT, PT, -R0, 0x2dc6c2, RZ ;  /* 0x002dc6c200007810 */ /* 0x000fc80007ffe1ff */
[----:B------:R-:W-:-:S04]  /*00f0*/  IABS R9, R0 ;  /* 0x0000000000097213 */ /* 0x000fc80000000000 */
[----:B------:R-:W0:Y:S08]  /*0100*/  I2F.RP R8, R9 ;  /* 0x0000000900087306 */ /* 0x000e300000209400 */
[----:B0-----:R-:W0:Y:S02]  /*0110*/  MUFU.RCP R8, R8 ;  /* 0x0000000800087308 */ /* 0x001e240000001000 */
[----:B0-----:R-:W-:-:S06]  /*0120*/  IADD3 R4, PT, PT, R8, 0xffffffe, RZ ;  /* 0x0ffffffe08047810 */ /* 0x001fcc0007ffe0ff */
[----:B------:R0:W1:Y:S02]  /*0130*/  F2I.FTZ.U32.TRUNC.NTZ R5, R4 ;  /* 0x0000000400057305 */ /* 0x000064000021f000 */
[----:B0-----:R-:W-:Y:S02]  /*0140*/  IMAD.MOV.U32 R4, RZ, RZ, RZ ;  /* 0x000000ffff047224 */ /* 0x001fe400078e00ff */
[----:B-1----:R-:W-:-:S04]  /*0150*/  IMAD.MOV R10, RZ, RZ, -R5 ;  /* 0x000000ffff0a7224 */ /* 0x002fc800078e0a05 */
[----:B------:R-:W-:Y:S01]  /*0160*/  IMAD R11, R10, R9, RZ ;  /* 0x000000090a0b7224 */ /* 0x000fe200078e02ff */
[----:B------:R-:W-:-:S03]  /*0170*/  IABS R10, R0 ;  /* 0x00000000000a7213 */ /* 0x000fc60000000000 */
[----:B------:R-:W-:Y:S01]  /*0180*/  IMAD.HI.U32 R5, R5, R11, R4 ;  /* 0x0000000b05057227 */ /* 0x000fe200078e0004 */
[----:B------:R-:W-:Y:S02]  /*0190*/  IADD3 R10, PT, PT, RZ, -R10, RZ ;  /* 0x8000000aff0a7210 */ /* 0x000fe40007ffe0ff */
[----:B--2---:R-:W-:-:S05]  /*01a0*/  IABS R8, R7 ;  /* 0x0000000700087213 */ /* 0x004fca0000000000 */
[----:B------:R-:W-:-:S04]  /*01b0*/  IMAD.HI.U32 R5, R5, R8, RZ ;  /* 0x0000000805057227 */ /* 0x000fc800078e00ff */
[----:B------:R-:W-:-:S05]  /*01c0*/  IMAD R4, R5, R10, R8 ;  /* 0x0000000a05047224 */ /* 0x000fca00078e0208 */
[----:B------:R-:W-:-:S13]  /*01d0*/  ISETP.GT.U32.AND P2, PT, R9, R4, PT ;  /* 0x000000040900720c */ /* 0x000fda0003f44070 */
[----:B------:R-:W-:Y:S02]  /*01e0*/  @!P2 IMAD.IADD R4, R4, 0x1, -R9 ;  /* 0x000000010404a824 */ /* 0x000fe400078e0a09 */
[----:B------:R-:W-:Y:S01]  /*01f0*/  @!P2 VIADD R5, R5, 0x1 ;  /* 0x000000010505a836 */ /* 0x000fe20000000000 */
[----:B------:R-:W-:Y:S02]  /*0200*/  ISETP.NE.AND P2, PT, R0, RZ, PT ;  /* 0x000000ff0000720c */ /* 0x000fe40003f45270 */
[----:B------:R-:W-:Y:S02]  /*0210*/  ISETP.GE.U32.AND P0, PT, R4, R9, PT ;  /* 0x000000090400720c */ /* 0x000fe40003f06070 */
[----:B------:R-:W-:-:S04]  /*0220*/  LOP3.LUT R4, R7, R0, RZ, 0x3c, !PT ;  /* 0x0000000007047212 */ /* 0x000fc800078e3cff */
[----:B------:R-:W-:-:S07]  /*0230*/  ISETP.GE.AND P1, PT, R4, RZ, PT ;  /* 0x000000ff0400720c */ /* 0x000fce0003f26270 */
[----:B------:R-:W-:-:S06]  /*0240*/  @P0 IADD3 R5, PT, PT, R5, 0x1, RZ ;  /* 0x0000000105050810 */ /* 0x000fcc0007ffe0ff */
[----:B------:R-:W-:Y:S01]  /*0250*/  @!P1 IMAD.MOV R5, RZ, RZ, -R5 ;  /* 0x000000ffff059224 */ /* 0x000fe200078e0a05 */
[----:B------:R-:W-:-:S04]  /*0260*/  @!P2 LOP3.LUT R5, RZ, R0, RZ, 0x33, !PT ;  /* 0x00000000ff05a212 */ /* 0x000fc800078e33ff */
[----:B------:R-:W-:Y:S01]  /*0270*/  IADD3 R4, PT, PT, -R5, RZ, RZ ;  /* 0x000000ff05047210 */ /* 0x000fe20007ffe1ff */
[----:B---3--:R-:W-:-:S04]  /*0280*/  IMAD R5, R6, 0xa, R5 ;  /* 0x0000000a06057824 */ /* 0x008fc800078e0205 */
[----:B------:R-:W-:Y:S01]  /*0290*/  IMAD R7, R0, R4, R7 ;  /* 0x0000000400077224 */ /* 0x000fe200078e0207 */
[----:B------:R-:W-:Y:S04]  /*02a0*/  STG.E desc[UR6][R2.64], R5 ;  /* 0x0000000502007986 */ /* 0x000fe8000c101906 */
[----:B------:R-:W-:Y:S01]  /*02b0*/  STG.E desc[UR6][R2.64+0x4], R7 ;  /* 0x0000040702007986 */ /* 0x000fe2000c101906 */
[----:B------:R-:W-:Y:S05]  /*02c0*/  EXIT ;  /* 0x000000000000794d */ /* 0x000fea0003800000 */
.L_x_0:
[----:B------:R-:W-:-:S00]  /*02d0*/  BRA `(.L_x_0) ;  /* 0xfffffffc00fc7947 */ /* 0x000fc0000383ffff */
[----:B------:R-:W-:-:S00]  /*02e0*/  NOP ;  /* 0x0000000000007918 */ /* 0x000fc00000000000 */
        /* <DEDUP_REMOVED lines=9> */
.L_x_2:


//--------------------- .text._Z14preencher_itemPii --------------------------
	.section	.text._Z14preencher_itemPii,"ax",@progbits
	.align	128
        .global         _Z14preencher_itemPii
        .type           _Z14preencher_itemPii,@function
        .size           _Z14preencher_itemPii,(.L_x_3 - _Z14preencher_itemPii)
        .other          _Z14preencher_itemPii,@"STO_CUDA_ENTRY STV_DEFAULT"
_Z14preencher_itemPii:
.text._Z14preencher_itemPii:
[----:B------:R-:W-:Y:S01]  /*0000*/  LDC R1, c[0x0][0x37c] ;  /* 0x0000df00ff017b82 */ /* 0x000fe20000000800 */
[----:B------:R-:W0:Y:S07]  /*0010*/  S2R R0, SR_TID.X ;  /* 0x0000000000007919 */ /* 0x000e2e0000002100 */
[----:B------:R-:W1:Y:S01]  /*0020*/  S2UR UR4, SR_CTAID.X ;  /* 0x00000000000479c3 */ /* 0x000e620000002500 */
[----:B------:R-:W2:Y:S01]  /*0030*/  LDCU UR5, c[0x0][0x388] ;  /* 0x00007100ff0577ac */ /* 0x000ea20008000800 */
[----:B------:R-:W-:Y:S01]  /*0040*/  HFMA2 R7, -RZ, RZ, 0, 5.9604644775390625e-08 ;  /* 0x00000001ff077431 */ /* 0x000fe200000001ff */
[----:B------:R-:W3:Y:S05]  /*0050*/  LDCU.64 UR6, c[0x0][0x358] ;  /* 0x00006b00ff0677ac */ /* 0x000eea0008000a00 */
[----:B------:R-:W4:Y:S01]  /*0060*/  LDC.64 R2, c[0x0][0x380] ;  /* 0x0000e000ff027b82 */ /* 0x000f220000000a00 */
[----:B-1----:R-:W-:-:S06]  /*0070*/  USHF.L.U32 UR4, UR4, 0xa, URZ ;  /* 0x0000000a04047899 */ /* 0x002fcc00080006ff */
[----:B0-----:R-:W-:-:S04]  /*0080*/  LOP3.LUT R0, R0, UR4, RZ, 0xfc, !PT ;  /* 0x0000000400007c12 */ /* 0x001fc8000f8efcff */
[----:B--2---:R-:W-:-:S05]  /*0090*/  IADD3 R5, PT, PT, R0, UR5, RZ ;  /* 0x0000000500057c10 */ /* 0x004fca000fffe0ff */
[----:B----4-:R-:W-:-:S05]  /*00a0*/  IMAD.WIDE.U32 R2, R5, 0x4, R2 ;  /* 0x0000000405027825 */ /* 0x010fca00078e0002 */
[----:B---3--:R-:W-:Y:S01]  /*00b0*/  STG.E desc[UR6][R2.64], R7 ;  /* 0x0000000702007986 */ /* 0x008fe2000c101906 */
[----:B------:R-:W-:Y:S05]  /*00c0*/  EXIT ;  /* 0x000000000000794d */ /* 0x000fea0003800000 */
.L_x_1:
        /* <DEDUP_REMOVED lines=11> */
.L_x_3:


//--------------------- .nv.shared.reserved.0     --------------------------
	.section	.nv.shared.reserved.0,"aw",@nobits
	.weak		__nv_reservedSMEM_offset_0_alias
	.size		__nv_reservedSMEM_offset_0_alias, 0, 64
	.other		__nv_reservedSMEM_offset_0_alias,@"STO_CUDA_RESERVED_SHARED STV_DEFAULT"
__nv_reservedSMEM_offset_0_alias:
	.zero		0
	.zero		64


//--------------------- .nv.constant0._Z7penteariPi --------------------------
	.section	.nv.constant0._Z7penteariPi,"a",@progbits
	.sectionflags	@""
	.align	4
.nv.constant0._Z7penteariPi:
	.zero		912


//--------------------- .nv.constant0._Z14preencher_itemPii --------------------------
	.section	.nv.constant0._Z14preencher_itemPii,"a",@progbits
	.sectionflags	@""
	.align	4
.nv.constant0._Z14preencher_itemPii:
	.zero		908


//--------------------- SYMBOLS --------------------------

	.type		.nv.reservedSmem.offset0,@object
	.size		.nv.reservedSmem.offset0,0x4
